	.headerflags	@"EF_CUDA_TEXMODE_UNIFIED EF_CUDA_64BIT_ADDRESS EF_CUDA_ACCELERATORS EF_CUDA_SM90 EF_CUDA_VIRTUAL_SM(EF_CUDA_SM90)"
	.elftype	@"ET_EXEC"


//--------------------- .nv.info                  --------------------------
	.section	.nv.info,"",@"SHT_CUDA_INFO"
	.align	4


	//----- nvinfo : EIATTR_REGCOUNT
	.align		4
        /*0000*/ 	.byte	0x04, 0x2f
        /*0002*/ 	.short	(.L_1 - .L_0)
	.align		4
.L_0:
        /*0004*/ 	.word	index@(triton_poi_fused_constant_pad_nd_0)
        /*0008*/ 	.word	0x0000000c


	//----- nvinfo : EIATTR_MIN_STACK_SIZE
	.align		4
.L_1:
        /*000c*/ 	.byte	0x04, 0x12
        /*000e*/ 	.short	(.L_3 - .L_2)
	.align		4
.L_2:
        /*0010*/ 	.word	index@(triton_poi_fused_constant_pad_nd_0)
        /*0014*/ 	.word	0x00000000


	//----- nvinfo : EIATTR_FRAME_SIZE
	.align		4
.L_3:
        /*0018*/ 	.byte	0x04, 0x11
        /*001a*/ 	.short	(.L_5 - .L_4)
	.align		4
.L_4:
        /*001c*/ 	.word	index@(triton_poi_fused_constant_pad_nd_0)
        /*0020*/ 	.word	0x00000000


	//----- nvinfo : EIATTR_MIN_STACK_SIZE
	.align		4
.L_5:
        /*0024*/ 	.byte	0x04, 0x12
        /*0026*/ 	.short	(.L_7 - .L_6)
	.align		4
.L_6:
        /*0028*/ 	.word	index@(triton_poi_fused_constant_pad_nd_0)
        /*002c*/ 	.word	0x00000000
.L_7:


//--------------------- .nv.info.triton_poi_fused_constant_pad_nd_0 --------------------------
	.section	.nv.info.triton_poi_fused_constant_pad_nd_0,"",@"SHT_CUDA_INFO"
	.sectionflags	@""
	.align	4


	//----- nvinfo : EIATTR_CUDA_API_VERSION
	.align		4
        /*0000*/ 	.byte	0x04, 0x37
        /*0002*/ 	.short	(.L_9 - .L_8)
.L_8:
        /*0004*/ 	.word	0x0000007c


	//----- nvinfo : EIATTR_KPARAM_INFO
	.align		4
.L_9:
        /*0008*/ 	.byte	0x04, 0x17
        /*000a*/ 	.short	(.L_11 - .L_10)
.L_10:
        /*000c*/ 	.word	0x00000000
        /*0010*/ 	.short	0x0002
        /*0012*/ 	.short	0x0010
        /*0014*/ 	.byte	0x00, 0xf0, 0x11, 0x00


	//----- nvinfo : EIATTR_KPARAM_INFO
	.align		4
.L_11:
        /*0018*/ 	.byte	0x04, 0x17
        /*001a*/ 	.short	(.L_13 - .L_12)
.L_12:
        /*001c*/ 	.word	0x00000000
        /*0020*/ 	.short	0x0001
        /*0022*/ 	.short	0x0008
        /*0024*/ 	.byte	0x00, 0xf4, 0x21, 0x00


	//----- nvinfo : EIATTR_KPARAM_INFO
	.align		4
.L_13:
        /*0028*/ 	.byte	0x04, 0x17
        /*002a*/ 	.short	(.L_15 - .L_14)
.L_14:
        /*002c*/ 	.word	0x00000000
        /*0030*/ 	.short	0x0000
        /*0032*/ 	.short	0x0000
        /*0034*/ 	.byte	0x00, 0xf4, 0x21, 0x00


	//----- nvinfo : EIATTR_SPARSE_MMA_MASK
	.align		4
.L_15:
        /*0038*/ 	.byte	0x03, 0x50
        /*003a*/ 	.short	0x0000


	//----- nvinfo : EIATTR_MAXREG_COUNT
	.align		4
        /*003c*/ 	.byte	0x03, 0x1b
        /*003e*/ 	.short	0x00ff


	//----- nvinfo : EIATTR_EXIT_INSTR_OFFSETS
	.align		4
        /*0040*/ 	.byte	0x04, 0x1c
        /*0042*/ 	.short	(.L_17 - .L_16)


	//   ....[0]....
.L_16:
        /*0044*/ 	.word	0x00000270


	//   ....[1]....
        /*0048*/ 	.word	0x00000290


	//----- nvinfo : EIATTR_REQNTID
	.align		4
.L_17:
        /*004c*/ 	.byte	0x04, 0x10
        /*004e*/ 	.short	(.L_19 - .L_18)
.L_18:
        /*0050*/ 	.word	0x00000080
        /*0054*/ 	.word	0x00000001
        /*0058*/ 	.word	0x00000001


	//----- nvinfo : EIATTR_CRS_STACK_SIZE
	.align		4
.L_19:
        /*005c*/ 	.byte	0x04, 0x1e
        /*005e*/ 	.short	(.L_21 - .L_20)
.L_20:
        /*0060*/ 	.word	0x00000000


	//----- nvinfo : EIATTR_CBANK_PARAM_SIZE
	.align		4
.L_21:
        /*0064*/ 	.byte	0x03, 0x19
        /*0066*/ 	.short	0x0014


	//----- nvinfo : EIATTR_PARAM_CBANK
	.align		4
        /*0068*/ 	.byte	0x04, 0x0a
        /*006a*/ 	.short	(.L_23 - .L_22)
	.align		4
.L_22:
        /*006c*/ 	.word	index@(.nv.constant0.triton_poi_fused_constant_pad_nd_0)
        /*0070*/ 	.short	0x0210
        /*0072*/ 	.short	0x0014


	//----- nvinfo : EIATTR_SW_WAR
	.align		4
.L_23:
        /*0074*/ 	.byte	0x04, 0x36
        /*0076*/ 	.short	(.L_25 - .L_24)
.L_24:
        /*0078*/ 	.word	0x00000008
.L_25:


//--------------------- .nv.callgraph             --------------------------
	.section	.nv.callgraph,"",@"SHT_CUDA_CALLGRAPH"
	.align	4
	.sectionentsize	8
	.align		4
        /*0000*/ 	.word	0x00000000
	.align		4
        /*0004*/ 	.word	0xffffffff
	.align		4
        /*0008*/ 	.word	0x00000000
	.align		4
        /*000c*/ 	.word	0xfffffffe
	.align		4
        /*0010*/ 	.word	0x00000000
	.align		4
        /*0014*/ 	.word	0xfffffffd
	.align		4
        /*0018*/ 	.word	0x00000000
	.align		4
        /*001c*/ 	.word	0xfffffffc


//--------------------- .text.triton_poi_fused_constant_pad_nd_0 --------------------------
	.section	.text.triton_poi_fused_constant_pad_nd_0,"ax",@progbits
	.align	128
        .global         triton_poi_fused_constant_pad_nd_0
        .type           triton_poi_fused_constant_pad_nd_0,@function
        .size           triton_poi_fused_constant_pad_nd_0,(.L_x_3 - triton_poi_fused_constant_pad_nd_0)
        .other          triton_poi_fused_constant_pad_nd_0,@"STO_CUDA_ENTRY STV_DEFAULT"
triton_poi_fused_constant_pad_nd_0:
.text.triton_poi_fused_constant_pad_nd_0:
[----:B------:R-:W0:Y:S02]  /*0000*/  LDC R1, c[0x0][0x28] ;  /* 0x00000a00ff017b82 */ /* 0x000e240000000800 */
[----:B------:R-:W1:Y:S01]  /*0010*/  S2R R0, SR_TID.X ;  /* 0x0000000000007919 */ /* 0x000e620000002100 */
[----:B------:R-:W-:Y:S01]  /*0020*/  ULDC.64 UR4, c[0x0][0x210] ;  /* 0x0000840000047ab9 */ /* 0x000fe20000000a00 */
[----:B------:R-:W-:Y:S01]  /*0030*/  BSSY B0, `(.L_x_0) ;  /* 0x0000022000007945 */ /* 0x000fe20003800000 */
[----:B------:R-:W2:Y:S01]  /*0040*/  S2R R7, SR_CTAID.X ;  /* 0x0000000000077919 */ /* 0x000ea20000002500 */
[----:B-1----:R-:W-:-:S05]  /*0050*/  LOP3.LUT R0, R0, 0x7f, RZ, 0xc0, !PT ;  /* 0x0000007f00007812 */ /* 0x002fca00078ec0ff */
[----:B--2---:R-:W-:-:S04]  /*0060*/  IMAD R7, R7, 0x80, R0 ;  /* 0x0000008007077824 */ /* 0x004fc800078e0200 */
[----:B------:R-:W-:-:S04]  /*0070*/  IMAD.HI R0, R7, 0x2aaaaaab, RZ ;  /* 0x2aaaaaab07007827 */ /* 0x000fc800078e02ff */
[----:B------:R-:W-:Y:S01]  /*0080*/  IMAD.HI R2, R7, 0x38e38e39, RZ ;  /* 0x38e38e3907027827 */ /* 0x000fe200078e02ff */
[----:B------:R-:W-:-:S05]  /*0090*/  LEA.HI R0, R0, R0, RZ, 0x1 ;  /* 0x0000000000007211 */ /* 0x000fca00078f08ff */
[----:B------:R-:W-:-:S04]  /*00a0*/  IMAD.HI R3, R0, 0x2aaaaaab, RZ ;  /* 0x2aaaaaab00037827 */ /* 0x000fc800078e02ff */
[----:B------:R-:W-:Y:S01]  /*00b0*/  IMAD R4, R0, -0x6, R7 ;  /* 0xfffffffa00047824 */ /* 0x000fe200078e0207 */
[----:B------:R-:W-:Y:S02]  /*00c0*/  LEA.HI R5, R3, R3, RZ, 0x1 ;  /* 0x0000000303057211 */ /* 0x000fe400078f08ff */
[----:B------:R-:W-:Y:S01]  /*00d0*/  SHF.R.U32.HI R3, RZ, 0x1f, R2 ;  /* 0x0000001fff037819 */ /* 0x000fe20000011602 */
[----:B------:R-:W-:Y:S01]  /*00e0*/  VIADD R9, R4, 0xffffffff ;  /* 0xffffffff04097836 */ /* 0x000fe20000000000 */
[----:B------:R-:W-:Y:S01]  /*00f0*/  SHF.R.S32.HI R8, RZ, 0x1f, R4 ;  /* 0x0000001fff087819 */ /* 0x000fe20000011404 */
[----:B------:R-:W-:Y:S01]  /*0100*/  IMAD R5, R5, -0x6, R0 ;  /* 0xfffffffa05057824 */ /* 0x000fe200078e0200 */
[----:B------:R-:W-:Y:S02]  /*0110*/  LEA.HI R0, R2, R3, RZ, 0x1d ;  /* 0x0000000302007211 */ /* 0x000fe400078fe8ff */
[----:B------:R-:W1:Y:S01]  /*0120*/  LDC.64 R2, c[0x0][0x218] ;  /* 0x00008600ff027b82 */ /* 0x000e620000000a00 */
[----:B------:R-:W-:-:S02]  /*0130*/  VIADD R6, R5, 0xffffffff ;  /* 0xffffffff05067836 */ /* 0x000fc40000000000 */
[----:B------:R-:W-:Y:S02]  /*0140*/  IMAD.SHL.U32 R0, R0, 0x10, RZ ;  /* 0x0000001000007824 */ /* 0x000fe400078e00ff */
[----:B------:R-:W-:Y:S01]  /*0150*/  IMAD.SHL.U32 R5, R5, 0x4, RZ ;  /* 0x0000000405057824 */ /* 0x000fe200078e00ff */
[----:B------:R-:W-:-:S04]  /*0160*/  LOP3.LUT R6, R6, R9, RZ, 0xfc, !PT ;  /* 0x0000000906067212 */ /* 0x000fc800078efcff */
[----:B------:R-:W-:Y:S02]  /*0170*/  ISETP.GE.U32.AND P0, PT, R6, 0x4, PT ;  /* 0x000000040600780c */ /* 0x000fe40003f06070 */
[--C-:B------:R-:W-:Y:S02]  /*0180*/  IADD3 R9, P1, P2, R5, R4, R0.reuse ;  /* 0x0000000405097210 */ /* 0x100fe40007a3e000 */
[----:B------:R-:W-:Y:S02]  /*0190*/  ISETP.LT.AND P0, PT, R7, 0x240, !P0 ;  /* 0x000002400700780c */ /* 0x000fe40004701270 */
[----:B------:R-:W-:Y:S02]  /*01a0*/  SHF.R.S32.HI R0, RZ, 0x1f, R0 ;  /* 0x0000001fff007819 */ /* 0x000fe40000011400 */
[----:B------:R-:W-:-:S04]  /*01b0*/  SHF.R.S32.HI R5, RZ, 0x1f, R5 ;  /* 0x0000001fff057819 */ /* 0x000fc80000011405 */
[----:B------:R-:W-:Y:S02]  /*01c0*/  IADD3.X R0, R5, R8, R0, P1, P2 ;  /* 0x0000000805007210 */ /* 0x000fe40000fe4400 */
[----:B------:R-:W-:Y:S01]  /*01d0*/  LEA R4, P2, R9, UR4, 0x2 ;  /* 0x0000000409047c11 */ /* 0x000fe2000f8410ff */
[C---:B-1----:R-:W-:Y:S01]  /*01e0*/  IMAD.WIDE R2, R7.reuse, 0x4, R2 ;  /* 0x0000000407027825 */ /* 0x042fe200078e0202 */
[----:B------:R-:W-:Y:S02]  /*01f0*/  ISETP.GE.AND P1, PT, R7, 0x240, PT ;  /* 0x000002400700780c */ /* 0x000fe40003f26270 */
[----:B------:R-:W-:Y:S01]  /*0200*/  LEA.HI.X R5, R9, UR5, R0, 0x2, P2 ;  /* 0x0000000509057c11 */ /* 0x000fe200090f1400 */
[----:B------:R-:W-:Y:S01]  /*0210*/  ULDC.64 UR4, c[0x0][0x208] ;  /* 0x0000820000047ab9 */ /* 0x000fe20000000a00 */
[----:B------:R-:W-:Y:S01]  /*0220*/  IMAD.MOV.U32 R0, RZ, RZ, RZ ;  /* 0x000000ffff007224 */ /* 0x000fe200078e00ff */
[----:B------:R-:W-:Y:S08]  /*0230*/  @!P0 BRA `(.L_x_1) ;  /* 0x0000000000048947 */ /* 0x000ff00003800000 */
[----:B------:R1:W5:Y:S02]  /*0240*/  LDG.E R0, desc[UR4][R4.64+-0x14] ;  /* 0xffffec0404007981 */ /* 0x000364000c1e1900 */
.L_x_1:
[----:B------:R-:W-:Y:S05]  /*0250*/  BSYNC B0 ;  /* 0x0000000000007941 */ /* 0x000fea0003800000 */
.L_x_0:
[----:B-1---5:R-:W-:Y:S01]  /*0260*/  SEL R5, R0, RZ, P0 ;  /* 0x000000ff00057207 */ /* 0x022fe20000000000 */
[----:B------:R-:W-:Y:S06]  /*0270*/  @P1 EXIT ;  /* 0x000000000000194d */ /* 0x000fec0003800000 */
[----:B------:R-:W-:Y:S01]  /*0280*/  STG.E desc[UR4][R2.64], R5 ;  /* 0x0000000502007986 */ /* 0x000fe2000c101904 */
[----:B------:R-:W-:Y:S05]  /*0290*/  EXIT ;  /* 0x000000000000794d */ /* 0x000fea0003800000 */
.L_x_2:
[----:B------:R-:W-:-:S00]  /*02a0*/  BRA `(.L_x_2) ;  /* 0xfffffffc00fc7947 */ /* 0x000fc0000383ffff */
[----:B------:R-:W-:-:S00]  /*02b0*/  NOP ;  /* 0x0000000000007918 */ /* 0x000fc00000000000 */
        /* <DEDUP_REMOVED lines=12> */
.L_x_3:


//--------------------- .nv.constant0.triton_poi_fused_constant_pad_nd_0 --------------------------
	.section	.nv.constant0.triton_poi_fused_constant_pad_nd_0,"a",@progbits
	.sectionflags	@""
	.align	4
.nv.constant0.triton_poi_fused_constant_pad_nd_0:
	.zero		548
